//
// Generated by NVIDIA NVVM Compiler
//
// Compiler Build ID: CL-36424714
// Cuda compilation tools, release 13.0, V13.0.88
// Based on NVVM 20.0.0
//

.version 9.0
.target sm_100
.address_size 64

	// .globl	_Z9int8_gemmPaS_Piiii

.visible .entry _Z9int8_gemmPaS_Piiii(
	.param .u64 .ptr .align 1 _Z9int8_gemmPaS_Piiii_param_0,
	.param .u64 .ptr .align 1 _Z9int8_gemmPaS_Piiii_param_1,
	.param .u64 .ptr .align 1 _Z9int8_gemmPaS_Piiii_param_2,
	.param .u32 _Z9int8_gemmPaS_Piiii_param_3,
	.param .u32 _Z9int8_gemmPaS_Piiii_param_4,
	.param .u32 _Z9int8_gemmPaS_Piiii_param_5
)
{
	.reg .pred 	%p<13>;
	.reg .b16 	%rs<5>;
	.reg .b32 	%r<118>;
	.reg .b64 	%rd<51>;

	ld.param.u64 	%rd7, [_Z9int8_gemmPaS_Piiii_param_0];
	ld.param.u64 	%rd8, [_Z9int8_gemmPaS_Piiii_param_1];
	ld.param.u64 	%rd6, [_Z9int8_gemmPaS_Piiii_param_2];
	ld.param.u32 	%r32, [_Z9int8_gemmPaS_Piiii_param_3];
	ld.param.u32 	%r30, [_Z9int8_gemmPaS_Piiii_param_4];
	ld.param.u32 	%r31, [_Z9int8_gemmPaS_Piiii_param_5];
	cvta.to.global.u64 	%rd1, %rd8;
	cvta.to.global.u64 	%rd2, %rd7;
	mov.u32 	%r33, %ctaid.y;
	mov.u32 	%r34, %ntid.y;
	mov.u32 	%r35, %tid.y;
	mad.lo.s32 	%r1, %r33, %r34, %r35;
	mov.u32 	%r36, %ctaid.x;
	mov.u32 	%r37, %ntid.x;
	mov.u32 	%r38, %tid.x;
	mad.lo.s32 	%r2, %r36, %r37, %r38;
	setp.ge.s32 	%p1, %r1, %r32;
	setp.ge.s32 	%p2, %r2, %r30;
	or.pred  	%p3, %p1, %p2;
	@%p3 bra 	$L__BB0_14;
	setp.lt.s32 	%p4, %r31, 1;
	mov.b32 	%r117, 0;
	@%p4 bra 	$L__BB0_13;
	mul.lo.s32 	%r3, %r31, %r1;
	and.b32  	%r4, %r31, 7;
	setp.lt.u32 	%p5, %r31, 8;
	mov.b32 	%r112, 0;
	mov.u32 	%r117, %r112;
	@%p5 bra 	$L__BB0_5;
	and.b32  	%r112, %r31, 2147483640;
	neg.s32 	%r106, %r112;
	shl.b32 	%r7, %r30, 3;
	cvt.u64.u32 	%rd9, %r3;
	add.s64 	%rd10, %rd9, %rd2;
	add.s64 	%rd50, %rd10, 3;
	mov.b32 	%r117, 0;
	cvt.s64.s32 	%rd13, %r30;
	mov.u32 	%r105, %r2;
$L__BB0_4:
	.pragma "nounroll";
	cvt.s64.s32 	%rd11, %r105;
	add.s64 	%rd12, %rd1, %rd11;
	add.s64 	%rd14, %rd12, %rd13;
	add.s64 	%rd15, %rd14, %rd13;
	add.s64 	%rd16, %rd15, %rd13;
	ld.global.u8 	%r43, [%rd12];
	ld.global.u8 	%r44, [%rd14];
	prmt.b32 	%r45, %r43, %r44, 0x3340U;
	ld.global.u8 	%r46, [%rd15];
	ld.global.u8 	%r47, [%rd16];
	prmt.b32 	%r48, %r46, %r47, 0x3340U;
	prmt.b32 	%r49, %r45, %r48, 0x5410U;
	ld.global.u8 	%r50, [%rd50];
	ld.global.u8 	%r51, [%rd50+-1];
	prmt.b32 	%r52, %r51, %r50, 0x3340U;
	ld.global.u8 	%r53, [%rd50+-2];
	ld.global.u8 	%r54, [%rd50+-3];
	prmt.b32 	%r55, %r54, %r53, 0x3340U;
	prmt.b32 	%r56, %r55, %r52, 0x5410U;
	dp4a.s32.s32 	%r57, %r49, %r56, %r117;
	add.s64 	%rd17, %rd16, %rd13;
	add.s64 	%rd18, %rd17, %rd13;
	add.s64 	%rd19, %rd18, %rd13;
	add.s64 	%rd20, %rd19, %rd13;
	ld.global.u8 	%r58, [%rd17];
	ld.global.u8 	%r59, [%rd18];
	prmt.b32 	%r60, %r58, %r59, 0x3340U;
	ld.global.u8 	%r61, [%rd19];
	ld.global.u8 	%r62, [%rd20];
	prmt.b32 	%r63, %r61, %r62, 0x3340U;
	prmt.b32 	%r64, %r60, %r63, 0x5410U;
	ld.global.u8 	%r65, [%rd50+4];
	ld.global.u8 	%r66, [%rd50+3];
	prmt.b32 	%r67, %r66, %r65, 0x3340U;
	ld.global.u8 	%r68, [%rd50+2];
	ld.global.u8 	%r69, [%rd50+1];
	prmt.b32 	%r70, %r69, %r68, 0x3340U;
	prmt.b32 	%r71, %r70, %r67, 0x5410U;
	dp4a.s32.s32 	%r117, %r64, %r71, %r57;
	add.s32 	%r106, %r106, 8;
	add.s32 	%r105, %r105, %r7;
	add.s64 	%rd50, %rd50, 8;
	setp.ne.s32 	%p6, %r106, 0;
	@%p6 bra 	$L__BB0_4;
$L__BB0_5:
	setp.eq.s32 	%p7, %r4, 0;
	@%p7 bra 	$L__BB0_13;
	and.b32  	%r17, %r31, 3;
	setp.lt.u32 	%p8, %r4, 4;
	@%p8 bra 	$L__BB0_8;
	add.s32 	%r73, %r112, %r3;
	cvt.u64.u32 	%rd21, %r73;
	add.s64 	%rd22, %rd2, %rd21;
	mad.lo.s32 	%r74, %r112, %r30, %r2;
	cvt.s64.s32 	%rd23, %r74;
	add.s64 	%rd24, %rd1, %rd23;
	cvt.u64.u32 	%rd25, %r3;
	cvt.u64.u32 	%rd26, %r112;
	add.s64 	%rd27, %rd26, %rd25;
	add.s64 	%rd28, %rd2, %rd27;
	cvt.s64.s32 	%rd29, %r30;
	add.s64 	%rd30, %rd24, %rd29;
	add.s64 	%rd31, %rd30, %rd29;
	add.s64 	%rd32, %rd31, %rd29;
	ld.global.u8 	%r75, [%rd30];
	ld.global.u8 	%r76, [%rd31];
	prmt.b32 	%r77, %r75, %r76, 0x3340U;
	ld.global.u8 	%r78, [%rd24];
	ld.global.u8 	%r79, [%rd32];
	prmt.b32 	%r80, %r79, %r78, 0x3340U;
	prmt.b32 	%r81, %r77, %r80, 0x5410U;
	ld.global.u8 	%r82, [%rd22];
	ld.global.u8 	%r83, [%rd28+3];
	prmt.b32 	%r84, %r83, %r82, 0x3340U;
	ld.global.u8 	%r85, [%rd28+2];
	ld.global.u8 	%r86, [%rd28+1];
	prmt.b32 	%r87, %r86, %r85, 0x3340U;
	prmt.b32 	%r88, %r87, %r84, 0x5410U;
	dp4a.s32.s32 	%r117, %r81, %r88, %r117;
	add.s32 	%r112, %r112, 4;
$L__BB0_8:
	setp.eq.s32 	%p9, %r17, 0;
	@%p9 bra 	$L__BB0_13;
	setp.eq.s32 	%p10, %r17, 1;
	@%p10 bra 	$L__BB0_11;
	add.s32 	%r90, %r112, %r3;
	cvt.u64.u32 	%rd33, %r90;
	add.s64 	%rd34, %rd2, %rd33;
	mad.lo.s32 	%r91, %r112, %r30, %r2;
	cvt.s64.s32 	%rd35, %r91;
	add.s64 	%rd36, %rd1, %rd35;
	ld.global.s8 	%rs1, [%rd36];
	cvt.u64.u32 	%rd37, %r3;
	cvt.u64.u32 	%rd38, %r112;
	add.s64 	%rd39, %rd38, %rd37;
	add.s64 	%rd40, %rd2, %rd39;
	cvt.s64.s32 	%rd41, %r30;
	add.s64 	%rd42, %rd36, %rd41;
	ld.global.s8 	%rs2, [%rd42];
	mov.b32 	%r92, {%rs2, %rs1};
	ld.global.u8 	%r93, [%rd34];
	ld.global.u8 	%r94, [%rd40+1];
	prmt.b32 	%r95, %r94, %r93, 0x3340U;
	prmt.b32 	%r96, %r97, %r98, 0x3340U;
	prmt.b32 	%r99, %r95, %r96, 0x5410U;
	dp2a.lo.s32.s32 	%r117, %r92, %r99, %r117;
	add.s32 	%r112, %r112, 2;
$L__BB0_11:
	and.b32  	%r100, %r31, 1;
	setp.eq.b32 	%p11, %r100, 1;
	not.pred 	%p12, %p11;
	@%p12 bra 	$L__BB0_13;
	add.s32 	%r101, %r112, %r3;
	cvt.u64.u32 	%rd43, %r101;
	add.s64 	%rd44, %rd2, %rd43;
	ld.global.s8 	%rs3, [%rd44];
	mad.lo.s32 	%r102, %r112, %r30, %r2;
	cvt.s64.s32 	%rd45, %r102;
	add.s64 	%rd46, %rd1, %rd45;
	ld.global.s8 	%rs4, [%rd46];
	mul.wide.s16 	%r103, %rs4, %rs3;
	add.s32 	%r117, %r103, %r117;
$L__BB0_13:
	mad.lo.s32 	%r104, %r30, %r1, %r2;
	cvta.to.global.u64 	%rd47, %rd6;
	mul.wide.s32 	%rd48, %r104, 4;
	add.s64 	%rd49, %rd47, %rd48;
	st.global.u32 	[%rd49], %r117;
$L__BB0_14:
	ret;

}
	// .globl	_Z9fp32_gemmPfS_S_iii
.visible .entry _Z9fp32_gemmPfS_S_iii(
	.param .u64 .ptr .align 1 _Z9fp32_gemmPfS_S_iii_param_0,
	.param .u64 .ptr .align 1 _Z9fp32_gemmPfS_S_iii_param_1,
	.param .u64 .ptr .align 1 _Z9fp32_gemmPfS_S_iii_param_2,
	.param .u32 _Z9fp32_gemmPfS_S_iii_param_3,
	.param .u32 _Z9fp32_gemmPfS_S_iii_param_4,
	.param .u32 _Z9fp32_gemmPfS_S_iii_param_5
)
{
	.reg .pred 	%p<13>;
	.reg .b32 	%r<41>;
	.reg .b32 	%f<68>;
	.reg .b64 	%rd<53>;

	ld.param.u64 	%rd7, [_Z9fp32_gemmPfS_S_iii_param_0];
	ld.param.u64 	%rd8, [_Z9fp32_gemmPfS_S_iii_param_1];
	ld.param.u64 	%rd6, [_Z9fp32_gemmPfS_S_iii_param_2];
	ld.param.u32 	%r20, [_Z9fp32_gemmPfS_S_iii_param_3];
	ld.param.u32 	%r18, [_Z9fp32_gemmPfS_S_iii_param_4];
	ld.param.u32 	%r19, [_Z9fp32_gemmPfS_S_iii_param_5];
	cvta.to.global.u64 	%rd1, %rd8;
	cvta.to.global.u64 	%rd2, %rd7;
	mov.u32 	%r21, %ctaid.y;
	mov.u32 	%r22, %ntid.y;
	mov.u32 	%r23, %tid.y;
	mad.lo.s32 	%r1, %r21, %r22, %r23;
	mov.u32 	%r24, %ctaid.x;
	mov.u32 	%r25, %ntid.x;
	mov.u32 	%r26, %tid.x;
	mad.lo.s32 	%r2, %r24, %r25, %r26;
	setp.ge.s32 	%p1, %r1, %r20;
	setp.ge.s32 	%p2, %r2, %r18;
	or.pred  	%p3, %p1, %p2;
	@%p3 bra 	$L__BB1_14;
	setp.lt.s32 	%p4, %r19, 1;
	mov.f32 	%f67, 0f00000000;
	@%p4 bra 	$L__BB1_13;
	mul.lo.s32 	%r3, %r19, %r1;
	and.b32  	%r4, %r19, 7;
	setp.lt.u32 	%p5, %r19, 8;
	mov.f32 	%f67, 0f00000000;
	mov.b32 	%r39, 0;
	@%p5 bra 	$L__BB1_5;
	and.b32  	%r39, %r19, 2147483640;
	neg.s32 	%r37, %r39;
	shl.b32 	%r7, %r18, 3;
	mul.wide.u32 	%rd9, %r3, 4;
	add.s64 	%rd10, %rd9, %rd2;
	add.s64 	%rd52, %rd10, 16;
	mov.f32 	%f67, 0f00000000;
	mul.wide.s32 	%rd13, %r18, 4;
	mov.u32 	%r36, %r2;
$L__BB1_4:
	.pragma "nounroll";
	ld.global.f32 	%f17, [%rd52+-16];
	mul.wide.s32 	%rd11, %r36, 4;
	add.s64 	%rd12, %rd1, %rd11;
	ld.global.f32 	%f18, [%rd12];
	fma.rn.f32 	%f19, %f17, %f18, %f67;
	ld.global.f32 	%f20, [%rd52+-12];
	add.s64 	%rd14, %rd12, %rd13;
	ld.global.f32 	%f21, [%rd14];
	fma.rn.f32 	%f22, %f20, %f21, %f19;
	ld.global.f32 	%f23, [%rd52+-8];
	add.s64 	%rd15, %rd14, %rd13;
	ld.global.f32 	%f24, [%rd15];
	fma.rn.f32 	%f25, %f23, %f24, %f22;
	ld.global.f32 	%f26, [%rd52+-4];
	add.s64 	%rd16, %rd15, %rd13;
	ld.global.f32 	%f27, [%rd16];
	fma.rn.f32 	%f28, %f26, %f27, %f25;
	ld.global.f32 	%f29, [%rd52];
	add.s64 	%rd17, %rd16, %rd13;
	ld.global.f32 	%f30, [%rd17];
	fma.rn.f32 	%f31, %f29, %f30, %f28;
	ld.global.f32 	%f32, [%rd52+4];
	add.s64 	%rd18, %rd17, %rd13;
	ld.global.f32 	%f33, [%rd18];
	fma.rn.f32 	%f34, %f32, %f33, %f31;
	ld.global.f32 	%f35, [%rd52+8];
	add.s64 	%rd19, %rd18, %rd13;
	ld.global.f32 	%f36, [%rd19];
	fma.rn.f32 	%f37, %f35, %f36, %f34;
	ld.global.f32 	%f38, [%rd52+12];
	add.s64 	%rd20, %rd19, %rd13;
	ld.global.f32 	%f39, [%rd20];
	fma.rn.f32 	%f67, %f38, %f39, %f37;
	add.s32 	%r37, %r37, 8;
	add.s32 	%r36, %r36, %r7;
	add.s64 	%rd52, %rd52, 32;
	setp.ne.s32 	%p6, %r37, 0;
	@%p6 bra 	$L__BB1_4;
$L__BB1_5:
	setp.eq.s32 	%p7, %r4, 0;
	@%p7 bra 	$L__BB1_13;
	and.b32  	%r13, %r19, 3;
	setp.lt.u32 	%p8, %r4, 4;
	@%p8 bra 	$L__BB1_8;
	add.s32 	%r28, %r39, %r3;
	mul.wide.u32 	%rd21, %r28, 4;
	add.s64 	%rd22, %rd2, %rd21;
	ld.global.f32 	%f41, [%rd22];
	mad.lo.s32 	%r29, %r39, %r18, %r2;
	mul.wide.s32 	%rd23, %r29, 4;
	add.s64 	%rd24, %rd1, %rd23;
	ld.global.f32 	%f42, [%rd24];
	fma.rn.f32 	%f43, %f41, %f42, %f67;
	cvt.u64.u32 	%rd25, %r3;
	cvt.u64.u32 	%rd26, %r39;
	add.s64 	%rd27, %rd26, %rd25;
	shl.b64 	%rd28, %rd27, 2;
	add.s64 	%rd29, %rd2, %rd28;
	ld.global.f32 	%f44, [%rd29+4];
	mul.wide.s32 	%rd30, %r18, 4;
	add.s64 	%rd31, %rd24, %rd30;
	ld.global.f32 	%f45, [%rd31];
	fma.rn.f32 	%f46, %f44, %f45, %f43;
	ld.global.f32 	%f47, [%rd29+8];
	add.s64 	%rd32, %rd31, %rd30;
	ld.global.f32 	%f48, [%rd32];
	fma.rn.f32 	%f49, %f47, %f48, %f46;
	ld.global.f32 	%f50, [%rd29+12];
	add.s64 	%rd33, %rd32, %rd30;
	ld.global.f32 	%f51, [%rd33];
	fma.rn.f32 	%f67, %f50, %f51, %f49;
	add.s32 	%r39, %r39, 4;
$L__BB1_8:
	setp.eq.s32 	%p9, %r13, 0;
	@%p9 bra 	$L__BB1_13;
	setp.eq.s32 	%p10, %r13, 1;
	@%p10 bra 	$L__BB1_11;
	add.s32 	%r30, %r39, %r3;
	mul.wide.u32 	%rd34, %r30, 4;
	add.s64 	%rd35, %rd2, %rd34;
	ld.global.f32 	%f53, [%rd35];
	mad.lo.s32 	%r31, %r39, %r18, %r2;
	mul.wide.s32 	%rd36, %r31, 4;
	add.s64 	%rd37, %rd1, %rd36;
	ld.global.f32 	%f54, [%rd37];
	fma.rn.f32 	%f55, %f53, %f54, %f67;
	cvt.u64.u32 	%rd38, %r3;
	cvt.u64.u32 	%rd39, %r39;
	add.s64 	%rd40, %rd39, %rd38;
	shl.b64 	%rd41, %rd40, 2;
	add.s64 	%rd42, %rd2, %rd41;
	ld.global.f32 	%f56, [%rd42+4];
	mul.wide.s32 	%rd43, %r18, 4;
	add.s64 	%rd44, %rd37, %rd43;
	ld.global.f32 	%f57, [%rd44];
	fma.rn.f32 	%f67, %f56, %f57, %f55;
	add.s32 	%r39, %r39, 2;
$L__BB1_11:
	and.b32  	%r32, %r19, 1;
	setp.eq.b32 	%p11, %r32, 1;
	not.pred 	%p12, %p11;
	@%p12 bra 	$L__BB1_13;
	add.s32 	%r33, %r39, %r3;
	mul.wide.u32 	%rd45, %r33, 4;
	add.s64 	%rd46, %rd2, %rd45;
	ld.global.f32 	%f58, [%rd46];
	mad.lo.s32 	%r34, %r39, %r18, %r2;
	mul.wide.s32 	%rd47, %r34, 4;
	add.s64 	%rd48, %rd1, %rd47;
	ld.global.f32 	%f59, [%rd48];
	fma.rn.f32 	%f67, %f58, %f59, %f67;
$L__BB1_13:
	mad.lo.s32 	%r35, %r18, %r1, %r2;
	cvta.to.global.u64 	%rd49, %rd6;
	mul.wide.s32 	%rd50, %r35, 4;
	add.s64 	%rd51, %rd49, %rd50;
	st.global.f32 	[%rd51], %f67;
$L__BB1_14:
	ret;

}


// ===== COMPILED SASS (sm_100) =====

	.target	sm_100

	.elftype	@"ET_EXEC"


//--------------------- .note.nv.tkinfo           --------------------------
	.section	.note.nv.tkinfo,"",@"SHT_NOTE"
	.sectionflags	@"SHF_NOTE_NV_TKINFO"
	.tkinfo
        /*0018*/ 	.word	0x00000002
        /*0030*/ 	.string	""
        /*0030*/ 	.string	"ptxas"
        /*0030*/ 	.string	"Cuda compilation tools, release 13.0, V13.0.88"
        /*0030*/ 	.string	"Build cuda_13.0.r13.0/compiler.36424714_0"
        /*0030*/ 	.string	"-arch sm_100 -m 64 "



//--------------------- .note.nv.cuinfo           --------------------------
	.section	.note.nv.cuinfo,"",@"SHT_NOTE"
	.sectionflags	@"SHF_NOTE_NV_CUINFO"
        /*0018*/ 	.short	0x0002
        /*001a*/ 	.short	0x0064
        /*001c*/ 	.short	0x0082
	.zero		2


//--------------------- .nv.info                  --------------------------
	.section	.nv.info,"",@"SHT_CUDA_INFO"
	.align	4


	//----- nvinfo : EIATTR_REGCOUNT
	.align		4
        /*0000*/ 	.byte	0x04, 0x2f
        /*0002*/ 	.short	(.L_1 - .L_0)
	.align		4
.L_0:
        /*0004*/ 	.word	index@(_Z9int8_gemmPaS_Piiii)
        /*0008*/ 	.word	0x00000020


	//----- nvinfo : EIATTR_FRAME_SIZE
	.align		4
.L_1:
        /*000c*/ 	.byte	0x04, 0x11
        /*000e*/ 	.short	(.L_3 - .L_2)
	.align		4
.L_2:
        /*0010*/ 	.word	index@(_Z9int8_gemmPaS_Piiii)
        /*0014*/ 	.word	0x00000000


	//----- nvinfo : EIATTR_REGCOUNT
	.align		4
.L_3:
        /*0018*/ 	.byte	0x04, 0x2f
        /*001a*/ 	.short	(.L_5 - .L_4)
	.align		4
.L_4:
        /*001c*/ 	.word	index@(_Z9fp32_gemmPfS_S_iii)
        /*0020*/ 	.word	0x00000020


	//----- nvinfo : EIATTR_FRAME_SIZE
	.align		4
.L_5:
        /*0024*/ 	.byte	0x04, 0x11
        /*0026*/ 	.short	(.L_7 - .L_6)
	.align		4
.L_6:
        /*0028*/ 	.word	index@(_Z9fp32_gemmPfS_S_iii)
        /*002c*/ 	.word	0x00000000


	//----- nvinfo : EIATTR_MIN_STACK_SIZE
	.align		4
.L_7:
        /*0030*/ 	.byte	0x04, 0x12
        /*0032*/ 	.short	(.L_9 - .L_8)
	.align		4
.L_8:
        /*0034*/ 	.word	index@(_Z9fp32_gemmPfS_S_iii)
        /*0038*/ 	.word	0x00000000


	//----- nvinfo : EIATTR_MIN_STACK_SIZE
	.align		4
.L_9:
        /*003c*/ 	.byte	0x04, 0x12
        /*003e*/ 	.short	(.L_11 - .L_10)
	.align		4
.L_10:
        /*0040*/ 	.word	index@(_Z9int8_gemmPaS_Piiii)
        /*0044*/ 	.word	0x00000000
.L_11:


//--------------------- .nv.compat                --------------------------
	.section	.nv.compat,"",@"SHT_CUDA_COMPAT_INFO"
	.align	4
        /*0000*/ 	.byte	0x02, 0x09, 0x00, 0x00, 0x02, 0x02, 0x01, 0x00, 0x02, 0x05, 0x05, 0x00, 0x03, 0x07, 0x01, 0x01
        /*0010*/ 	.byte	0x02, 0x03, 0x00, 0x00, 0x02, 0x06, 0x01, 0x00, 0x04, 0x0b, 0x08, 0x00, 0x09, 0x00, 0x00, 0x00
        /*0020*/ 	.byte	0x00, 0x00, 0x00, 0x00


//--------------------- .nv.info._Z9fp32_gemmPfS_S_iii --------------------------
	.section	.nv.info._Z9fp32_gemmPfS_S_iii,"",@"SHT_CUDA_INFO"
	.sectionflags	@""
	.align	4


	//----- nvinfo : EIATTR_CUDA_API_VERSION
	.align		4
        /*0000*/ 	.byte	0x04, 0x37
        /*0002*/ 	.short	(.L_13 - .L_12)
.L_12:
        /*0004*/ 	.word	0x00000082


	//----- nvinfo : EIATTR_KPARAM_INFO
	.align		4
.L_13:
        /*0008*/ 	.byte	0x04, 0x17
        /*000a*/ 	.short	(.L_15 - .L_14)
.L_14:
        /*000c*/ 	.word	0x00000000
        /*0010*/ 	.short	0x0005
        /*0012*/ 	.short	0x0020
        /*0014*/ 	.byte	0x00, 0xf0, 0x11, 0x00


	//----- nvinfo : EIATTR_KPARAM_INFO
	.align		4
.L_15:
        /*0018*/ 	.byte	0x04, 0x17
        /*001a*/ 	.short	(.L_17 - .L_16)
.L_16:
        /*001c*/ 	.word	0x00000000
        /*0020*/ 	.short	0x0004
        /*0022*/ 	.short	0x001c
        /*0024*/ 	.byte	0x00, 0xf0, 0x11, 0x00


	//----- nvinfo : EIATTR_KPARAM_INFO
	.align		4
.L_17:
        /*0028*/ 	.byte	0x04, 0x17
        /*002a*/ 	.short	(.L_19 - .L_18)
.L_18:
        /*002c*/ 	.word	0x00000000
        /*0030*/ 	.short	0x0003
        /*0032*/ 	.short	0x0018
        /*0034*/ 	.byte	0x00, 0xf0, 0x11, 0x00


	//----- nvinfo : EIATTR_KPARAM_INFO
	.align		4
.L_19:
        /*0038*/ 	.byte	0x04, 0x17
        /*003a*/ 	.short	(.L_21 - .L_20)
.L_20:
        /*003c*/ 	.word	0x00000000
        /*0040*/ 	.short	0x0002
        /*0042*/ 	.short	0x0010
        /*0044*/ 	.byte	0x00, 0xf5, 0x21, 0x00


	//----- nvinfo : EIATTR_KPARAM_INFO
	.align		4
.L_21:
        /*0048*/ 	.byte	0x04, 0x17
        /*004a*/ 	.short	(.L_23 - .L_22)
.L_22:
        /*004c*/ 	.word	0x00000000
        /*0050*/ 	.short	0x0001
        /*0052*/ 	.short	0x0008
        /*0054*/ 	.byte	0x00, 0xf5, 0x21, 0x00


	//----- nvinfo : EIATTR_KPARAM_INFO
	.align		4
.L_23:
        /*0058*/ 	.byte	0x04, 0x17
        /*005a*/ 	.short	(.L_25 - .L_24)
.L_24:
        /*005c*/ 	.word	0x00000000
        /*0060*/ 	.short	0x0000
        /*0062*/ 	.short	0x0000
        /*0064*/ 	.byte	0x00, 0xf5, 0x21, 0x00


	//----- nvinfo : EIATTR_SPARSE_MMA_MASK
	.align		4
.L_25:
        /*0068*/ 	.byte	0x03, 0x50
        /*006a*/ 	.short	0x0000


	//----- nvinfo : EIATTR_MAXREG_COUNT
	.align		4
        /*006c*/ 	.byte	0x03, 0x1b
        /*006e*/ 	.short	0x00ff


	//----- nvinfo : EIATTR_MERCURY_ISA_VERSION
	.align		4
        /*0070*/ 	.byte	0x03, 0x5f
        /*0072*/ 	.short	0x0101


	//----- nvinfo : EIATTR_VRC_CTA_INIT_COUNT
	.align		4
        /*0074*/ 	.byte	0x02, 0x4a
	.zero		1
	.zero		1


	//----- nvinfo : EIATTR_EXIT_INSTR_OFFSETS
	.align		4
        /*0078*/ 	.byte	0x04, 0x1c
        /*007a*/ 	.short	(.L_27 - .L_26)


	//   ....[0]....
.L_26:
        /*007c*/ 	.word	0x000000c0


	//   ....[1]....
        /*0080*/ 	.word	0x000008e0


	//----- nvinfo : EIATTR_CBANK_PARAM_SIZE
	.align		4
.L_27:
        /*0084*/ 	.byte	0x03, 0x19
        /*0086*/ 	.short	0x0024


	//----- nvinfo : EIATTR_PARAM_CBANK
	.align		4
        /*0088*/ 	.byte	0x04, 0x0a
        /*008a*/ 	.short	(.L_29 - .L_28)
	.align		4
.L_28:
        /*008c*/ 	.word	index@(.nv.constant0._Z9fp32_gemmPfS_S_iii)
        /*0090*/ 	.short	0x0380
        /*0092*/ 	.short	0x0024


	//----- nvinfo : EIATTR_SW_WAR
	.align		4
.L_29:
        /*0094*/ 	.byte	0x04, 0x36
        /*0096*/ 	.short	(.L_31 - .L_30)
.L_30:
        /*0098*/ 	.word	0x00000008
.L_31:


//--------------------- .nv.info._Z9int8_gemmPaS_Piiii --------------------------
	.section	.nv.info._Z9int8_gemmPaS_Piiii,"",@"SHT_CUDA_INFO"
	.sectionflags	@""
	.align	4


	//----- nvinfo : EIATTR_CUDA_API_VERSION
	.align		4
        /*0000*/ 	.byte	0x04, 0x37
        /*0002*/ 	.short	(.L_33 - .L_32)
.L_32:
        /*0004*/ 	.word	0x00000082


	//----- nvinfo : EIATTR_KPARAM_INFO
	.align		4
.L_33:
        /*0008*/ 	.byte	0x04, 0x17
        /*000a*/ 	.short	(.L_35 - .L_34)
.L_34:
        /*000c*/ 	.word	0x00000000
        /*0010*/ 	.short	0x0005
        /*0012*/ 	.short	0x0020
        /*0014*/ 	.byte	0x00, 0xf0, 0x11, 0x00


	//----- nvinfo : EIATTR_KPARAM_INFO
	.align		4
.L_35:
        /*0018*/ 	.byte	0x04, 0x17
        /*001a*/ 	.short	(.L_37 - .L_36)
.L_36:
        /*001c*/ 	.word	0x00000000
        /*0020*/ 	.short	0x0004
        /*0022*/ 	.short	0x001c
        /*0024*/ 	.byte	0x00, 0xf0, 0x11, 0x00


	//----- nvinfo : EIATTR_KPARAM_INFO
	.align		4
.L_37:
        /*0028*/ 	.byte	0x04, 0x17
        /*002a*/ 	.short	(.L_39 - .L_38)
.L_38:
        /*002c*/ 	.word	0x00000000
        /*0030*/ 	.short	0x0003
        /*0032*/ 	.short	0x0018
        /*0034*/ 	.byte	0x00, 0xf0, 0x11, 0x00


	//----- nvinfo : EIATTR_KPARAM_INFO
	.align		4
.L_39:
        /*0038*/ 	.byte	0x04, 0x17
        /*003a*/ 	.short	(.L_41 - .L_40)
.L_40:
        /*003c*/ 	.word	0x00000000
        /*0040*/ 	.short	0x0002
        /*0042*/ 	.short	0x0010
        /*0044*/ 	.byte	0x00, 0xf5, 0x21, 0x00


	//----- nvinfo : EIATTR_KPARAM_INFO
	.align		4
.L_41:
        /*0048*/ 	.byte	0x04, 0x17
        /*004a*/ 	.short	(.L_43 - .L_42)
.L_42:
        /*004c*/ 	.word	0x00000000
        /*0050*/ 	.short	0x0001
        /*0052*/ 	.short	0x0008
        /*0054*/ 	.byte	0x00, 0xf5, 0x21, 0x00


	//----- nvinfo : EIATTR_KPARAM_INFO
	.align		4
.L_43:
        /*0058*/ 	.byte	0x04, 0x17
        /*005a*/ 	.short	(.L_45 - .L_44)
.L_44:
        /*005c*/ 	.word	0x00000000
        /*0060*/ 	.short	0x0000
        /*0062*/ 	.short	0x0000
        /*0064*/ 	.byte	0x00, 0xf5, 0x21, 0x00


	//----- nvinfo : EIATTR_SPARSE_MMA_MASK
	.align		4
.L_45:
        /*0068*/ 	.byte	0x03, 0x50
        /*006a*/ 	.short	0x0000


	//----- nvinfo : EIATTR_MAXREG_COUNT
	.align		4
        /*006c*/ 	.byte	0x03, 0x1b
        /*006e*/ 	.short	0x00ff


	//----- nvinfo : EIATTR_MERCURY_ISA_VERSION
	.align		4
        /*0070*/ 	.byte	0x03, 0x5f
        /*0072*/ 	.short	0x0101


	//----- nvinfo : EIATTR_VRC_CTA_INIT_COUNT
	.align		4
        /*0074*/ 	.byte	0x02, 0x4a
	.zero		1
	.zero		1


	//----- nvinfo : EIATTR_EXIT_INSTR_OFFSETS
	.align		4
        /*0078*/ 	.byte	0x04, 0x1c
        /*007a*/ 	.short	(.L_47 - .L_46)


	//   ....[0]....
.L_46:
        /*007c*/ 	.word	0x000000c0


	//   ....[1]....
        /*0080*/ 	.word	0x00000a70


	//----- nvinfo : EIATTR_CBANK_PARAM_SIZE
	.align		4
.L_47:
        /*0084*/ 	.byte	0x03, 0x19
        /*0086*/ 	.short	0x0024


	//----- nvinfo : EIATTR_PARAM_CBANK
	.align		4
        /*0088*/ 	.byte	0x04, 0x0a
        /*008a*/ 	.short	(.L_49 - .L_48)
	.align		4
.L_48:
        /*008c*/ 	.word	index@(.nv.constant0._Z9int8_gemmPaS_Piiii)
        /*0090*/ 	.short	0x0380
        /*0092*/ 	.short	0x0024


	//----- nvinfo : EIATTR_SW_WAR
	.align		4
.L_49:
        /*0094*/ 	.byte	0x04, 0x36
        /*0096*/ 	.short	(.L_51 - .L_50)
.L_50:
        /*0098*/ 	.word	0x00000008
.L_51:


//--------------------- .nv.callgraph             --------------------------
	.section	.nv.callgraph,"",@"SHT_CUDA_CALLGRAPH"
	.align	4
	.sectionentsize	8
	.align		4
        /*0000*/ 	.word	0x00000000
	.align		4
        /*0004*/ 	.word	0xffffffff
	.align		4
        /*0008*/ 	.word	0x00000000
	.align		4
        /*000c*/ 	.word	0xfffffffe
	.align		4
        /*0010*/ 	.word	0x00000000
	.align		4
        /*0014*/ 	.word	0xfffffffd
	.align		4
        /*0018*/ 	.word	0x00000000
	.align		4
        /*001c*/ 	.word	0xfffffffc


//--------------------- .text._Z9fp32_gemmPfS_S_iii --------------------------
	.section	.text._Z9fp32_gemmPfS_S_iii,"ax",@progbits
	.align	128
        .global         _Z9fp32_gemmPfS_S_iii
        .type           _Z9fp32_gemmPfS_S_iii,@function
        .size           _Z9fp32_gemmPfS_S_iii,(.L_x_11 - _Z9fp32_gemmPfS_S_iii)
        .other          _Z9fp32_gemmPfS_S_iii,@"STO_CUDA_ENTRY STV_DEFAULT"
_Z9fp32_gemmPfS_S_iii:
.text._Z9fp32_gemmPfS_S_iii:
[----:B------:R-:W-:Y:S01]  /*0000*/  LDC R1, c[0x0][0x37c] ;  /* 0x0000df00ff017b82 */ /* 0x000fe20000000800 */
[----:B------:R-:W0:Y:S07]  /*0010*/  S2R R5, SR_TID.X ;  /* 0x0000000000057919 */ /* 0x000e2e0000002100 */
[----:B------:R-:W1:Y:S01]  /*0020*/  LDC R19, c[0x0][0x364] ;  /* 0x0000d900ff137b82 */ /* 0x000e620000000800 */
[----:B------:R-:W1:Y:S07]  /*0030*/  S2R R4, SR_TID.Y ;  /* 0x0000000000047919 */ /* 0x000e6e0000002200 */
[----:B------:R-:W0:Y:S08]  /*0040*/  S2UR UR5, SR_CTAID.X ;  /* 0x00000000000579c3 */ /* 0x000e300000002500 */
[----:B------:R-:W0:Y:S08]  /*0050*/  LDC R0, c[0x0][0x360] ;  /* 0x0000d800ff007b82 */ /* 0x000e300000000800 */
[----:B------:R-:W1:Y:S08]  /*0060*/  S2UR UR4, SR_CTAID.Y ;  /* 0x00000000000479c3 */ /* 0x000e700000002600 */
[----:B------:R-:W2:Y:S01]  /*0070*/  LDC.64 R2, c[0x0][0x398] ;  /* 0x0000e600ff027b82 */ /* 0x000ea20000000a00 */
[----:B0-----:R-:W-:-:S02]  /*0080*/  IMAD R0, R0, UR5, R5 ;  /* 0x0000000500007c24 */ /* 0x001fc4000f8e0205 */
[----:B-1----:R-:W-:-:S03]  /*0090*/  IMAD R19, R19, UR4, R4 ;  /* 0x0000000413137c24 */ /* 0x002fc6000f8e0204 */
[----:B--2---:R-:W-:-:S04]  /*00a0*/  ISETP.GE.AND P0, PT, R0, R3, PT ;  /* 0x000000030000720c */ /* 0x004fc80003f06270 */
[----:B------:R-:W-:-:S13]  /*00b0*/  ISETP.GE.OR P0, PT, R19, R2, P0 ;  /* 0x000000021300720c */ /* 0x000fda0000706670 */
[----:B------:R-:W-:Y:S05]  /*00c0*/  @P0 EXIT ;  /* 0x000000000000094d */ /* 0x000fea0003800000 */
[----:B------:R-:W0:Y:S01]  /*00d0*/  LDC R2, c[0x0][0x3a0] ;  /* 0x0000e800ff027b82 */ /* 0x000e220000000800 */
[----:B------:R-:W1:Y:S01]  /*00e0*/  LDCU.64 UR4, c[0x0][0x358] ;  /* 0x00006b00ff0477ac */ /* 0x000e620008000a00 */
[----:B------:R-:W-:Y:S01]  /*00f0*/  HFMA2 R24, -RZ, RZ, 0, 0 ;  /* 0x00000000ff187431 */ /* 0x000fe200000001ff */
[----:B0-----:R-:W-:-:S13]  /*0100*/  ISETP.GE.AND P0, PT, R2, 0x1, PT ;  /* 0x000000010200780c */ /* 0x001fda0003f06270 */
[----:B-1----:R-:W-:Y:S05]  /*0110*/  @!P0 BRA `(.L_x_0) ;  /* 0x0000000400e08947 */ /* 0x002fea0003800000 */
[C---:B------:R-:W-:Y:S01]  /*0120*/  ISETP.GE.U32.AND P1, PT, R2.reuse, 0x8, PT ;  /* 0x000000080200780c */ /* 0x040fe20003f26070 */
[----:B------:R-:W-:Y:S01]  /*0130*/  IMAD R20, R19, R2, RZ ;  /* 0x0000000213147224 */ /* 0x000fe200078e02ff */
[----:B------:R-:W-:Y:S02]  /*0140*/  LOP3.LUT R27, R2, 0x7, RZ, 0xc0, !PT ;  /* 0x00000007021b7812 */ /* 0x000fe400078ec0ff */
[----:B------:R-:W-:Y:S02]  /*0150*/  MOV R24, RZ ;  /* 0x000000ff00187202 */ /* 0x000fe40000000f00 */
[----:B------:R-:W-:Y:S02]  /*0160*/  ISETP.NE.AND P0, PT, R27, RZ, PT ;  /* 0x000000ff1b00720c */ /* 0x000fe40003f05270 */
[----:B------:R-:W-:-:S05]  /*0170*/  MOV R21, RZ ;  /* 0x000000ff00157202 */ /* 0x000fca0000000f00 */
[----:B------:R-:W-:Y:S06]  /*0180*/  @!P1 BRA `(.L_x_1) ;  /* 0x0000000000c49947 */ /* 0x000fec0003800000 */
[----:B------:R-:W0:Y:S01]  /*0190*/  LDC.64 R4, c[0x0][0x380] ;  /* 0x0000e000ff047b82 */ /* 0x000e220000000a00 */
[----:B------:R-:W-:Y:S02]  /*01a0*/  LOP3.LUT R21, R2, 0x7ffffff8, RZ, 0xc0, !PT ;  /* 0x7ffffff802157812 */ /* 0x000fe400078ec0ff */
[----:B------:R-:W-:Y:S02]  /*01b0*/  MOV R24, RZ ;  /* 0x000000ff00187202 */ /* 0x000fe40000000f00 */
[----:B------:R-:W-:Y:S02]  /*01c0*/  MOV R18, R0 ;  /* 0x0000000000127202 */ /* 0x000fe40000000f00 */
[----:B------:R-:W-:Y:S01]  /*01d0*/  IADD3 R22, PT, PT, -R21, RZ, RZ ;  /* 0x000000ff15167210 */ /* 0x000fe20007ffe1ff */
[----:B0-----:R-:W-:-:S03]  /*01e0*/  IMAD.WIDE.U32 R4, R20, 0x4, R4 ;  /* 0x0000000414047825 */ /* 0x001fc600078e0004 */
[----:B------:R-:W-:-:S04]  /*01f0*/  IADD3 R6, P1, PT, R4, 0x10, RZ ;  /* 0x0000001004067810 */ /* 0x000fc80007f3e0ff */
[----:B------:R-:W-:-:S09]  /*0200*/  IADD3.X R7, PT, PT, RZ, R5, RZ, P1, !PT ;  /* 0x00000005ff077210 */ /* 0x000fd20000ffe4ff */
.L_x_2:
[----:B------:R-:W0:Y:S01]  /*0210*/  LDC.64 R16, c[0x0][0x388] ;  /* 0x0000e200ff107b82 */ /* 0x000e220000000a00 */
[----:B------:R-:W-:Y:S02]  /*0220*/  MOV R4, R6 ;  /* 0x0000000600047202 */ /* 0x000fe40000000f00 */
[----:B------:R-:W-:-:S05]  /*0230*/  MOV R5, R7 ;  /* 0x0000000700057202 */ /* 0x000fca0000000f00 */
[----:B------:R-:W2:Y:S04]  /*0240*/  LDG.E R25, desc[UR4][R4.64+-0x10] ;  /* 0xfffff00404197981 */ /* 0x000ea8000c1e1900 */
[----:B------:R-:W3:Y:S04]  /*0250*/  LDG.E R23, desc[UR4][R4.64+-0xc] ;  /* 0xfffff40404177981 */ /* 0x000ee8000c1e1900 */
[----:B------:R-:W4:Y:S04]  /*0260*/  LDG.E R29, desc[UR4][R4.64+-0x8] ;  /* 0xfffff804041d7981 */ /* 0x000f28000c1e1900 */
[----:B------:R-:W5:Y:S01]  /*0270*/  LDG.E R28, desc[UR4][R4.64+-0x4] ;  /* 0xfffffc04041c7981 */ /* 0x000f62000c1e1900 */
[----:B0-----:R-:W-:-:S05]  /*0280*/  IMAD.WIDE R16, R18, 0x4, R16 ;  /* 0x0000000412107825 */ /* 0x001fca00078e0210 */
[----:B------:R0:W2:Y:S01]  /*0290*/  LDG.E R26, desc[UR4][R16.64] ;  /* 0x00000004101a7981 */ /* 0x0000a2000c1e1900 */
[----:B------:R-:W-:-:S04]  /*02a0*/  IMAD.WIDE R14, R3, 0x4, R16 ;  /* 0x00000004030e7825 */ /* 0x000fc800078e0210 */
[C---:B------:R-:W-:Y:S02]  /*02b0*/  IMAD.WIDE R6, R3.reuse, 0x4, R14 ;  /* 0x0000000403067825 */ /* 0x040fe400078e020e */
[----:B------:R-:W3:Y:S02]  /*02c0*/  LDG.E R14, desc[UR4][R14.64] ;  /* 0x000000040e0e7981 */ /* 0x000ee4000c1e1900 */
[C---:B------:R-:W-:Y:S02]  /*02d0*/  IMAD.WIDE R10, R3.reuse, 0x4, R6 ;  /* 0x00000004030a7825 */ /* 0x040fe400078e0206 */
[----:B------:R-:W4:Y:S02]  /*02e0*/  LDG.E R6, desc[UR4][R6.64] ;  /* 0x0000000406067981 */ /* 0x000f24000c1e1900 */
[C---:B------:R-:W-:Y:S02]  /*02f0*/  IMAD.WIDE R8, R3.reuse, 0x4, R10 ;  /* 0x0000000403087825 */ /* 0x040fe400078e020a */
[----:B------:R-:W5:Y:S02]  /*0300*/  LDG.E R10, desc[UR4][R10.64] ;  /* 0x000000040a0a7981 */ /* 0x000f64000c1e1900 */
[----:B------:R-:W-:-:S02]  /*0310*/  IMAD.WIDE R12, R3, 0x4, R8 ;  /* 0x00000004030c7825 */ /* 0x000fc400078e0208 */
[----:B------:R-:W5:Y:S04]  /*0320*/  LDG.E R7, desc[UR4][R4.64] ;  /* 0x0000000404077981 */ /* 0x000f68000c1e1900 */
[----:B------:R-:W5:Y:S01]  /*0330*/  LDG.E R8, desc[UR4][R8.64] ;  /* 0x0000000408087981 */ /* 0x000f62000c1e1900 */
[----:B0-----:R-:W-:-:S03]  /*0340*/  IMAD.WIDE R16, R3, 0x4, R12 ;  /* 0x0000000403107825 */ /* 0x001fc600078e020c */
[----:B------:R-:W5:Y:S04]  /*0350*/  LDG.E R12, desc[UR4][R12.64] ;  /* 0x000000040c0c7981 */ /* 0x000f68000c1e1900 */
[----:B------:R-:W5:Y:S04]  /*0360*/  LDG.E R15, desc[UR4][R16.64] ;  /* 0x00000004100f7981 */ /* 0x000f68000c1e1900 */
[----:B------:R-:W5:Y:S04]  /*0370*/  LDG.E R9, desc[UR4][R4.64+0x4] ;  /* 0x0000040404097981 */ /* 0x000f68000c1e1900 */
[----:B------:R-:W5:Y:S01]  /*0380*/  LDG.E R11, desc[UR4][R4.64+0xc] ;  /* 0x00000c04040b7981 */ /* 0x000f62000c1e1900 */
[----:B--2---:R-:W-:Y:S01]  /*0390*/  FFMA R26, R25, R26, R24 ;  /* 0x0000001a191a7223 */ /* 0x004fe20000000018 */
[----:B------:R-:W-:-:S02]  /*03a0*/  IMAD.WIDE R24, R3, 0x4, R16 ;  /* 0x0000000403187825 */ /* 0x000fc400078e0210 */
[----:B------:R-:W2:Y:S04]  /*03b0*/  LDG.E R16, desc[UR4][R4.64+0x8] ;  /* 0x0000080404107981 */ /* 0x000ea8000c1e1900 */
[----:B------:R-:W2:Y:S01]  /*03c0*/  LDG.E R24, desc[UR4][R24.64] ;  /* 0x0000000418187981 */ /* 0x000ea2000c1e1900 */
[----:B---3--:R-:W-:Y:S01]  /*03d0*/  FFMA R14, R23, R14, R26 ;  /* 0x0000000e170e7223 */ /* 0x008fe2000000001a */
[----:B------:R-:W-:-:S03]  /*03e0*/  IADD3 R22, PT, PT, R22, 0x8, RZ ;  /* 0x0000000816167810 */ /* 0x000fc60007ffe0ff */
[----:B----4-:R-:W-:Y:S01]  /*03f0*/  FFMA R29, R29, R6, R14 ;  /* 0x000000061d1d7223 */ /* 0x010fe2000000000e */
[----:B------:R-:W-:-:S03]  /*0400*/  ISETP.NE.AND P1, PT, R22, RZ, PT ;  /* 0x000000ff1600720c */ /* 0x000fc60003f25270 */
[----:B-----5:R-:W-:Y:S01]  /*0410*/  FFMA R10, R28, R10, R29 ;  /* 0x0000000a1c0a7223 */ /* 0x020fe2000000001d */
[----:B------:R-:W-:-:S03]  /*0420*/  IADD3 R6, P2, PT, R4, 0x20, RZ ;  /* 0x0000002004067810 */ /* 0x000fc60007f5e0ff */
[----:B------:R-:W-:Y:S01]  /*0430*/  FFMA R8, R7, R8, R10 ;  /* 0x0000000807087223 */ /* 0x000fe2000000000a */
[----:B------:R-:W-:Y:S02]  /*0440*/  IADD3.X R7, PT, PT, RZ, R5, RZ, P2, !PT ;  /* 0x00000005ff077210 */ /* 0x000fe400017fe4ff */
[----:B------:R-:W-:Y:S01]  /*0450*/  LEA R18, R3, R18, 0x3 ;  /* 0x0000001203127211 */ /* 0x000fe200078e18ff */
[----:B------:R-:W-:-:S04]  /*0460*/  FFMA R9, R9, R12, R8 ;  /* 0x0000000c09097223 */ /* 0x000fc80000000008 */
[----:B--2---:R-:W-:-:S04]  /*0470*/  FFMA R16, R16, R15, R9 ;  /* 0x0000000f10107223 */ /* 0x004fc80000000009 */
[----:B------:R-:W-:Y:S01]  /*0480*/  FFMA R24, R11, R24, R16 ;  /* 0x000000180b187223 */ /* 0x000fe20000000010 */
[----:B------:R-:W-:Y:S06]  /*0490*/  @P1 BRA `(.L_x_2) ;  /* 0xfffffffc005c1947 */ /* 0x000fec000383ffff */
.L_x_1:
[----:B------:R-:W-:Y:S05]  /*04a0*/  @!P0 BRA `(.L_x_0) ;  /* 0x0000000000fc8947 */ /* 0x000fea0003800000 */
[----:B------:R-:W-:Y:S02]  /*04b0*/  ISETP.GE.U32.AND P1, PT, R27, 0x4, PT ;  /* 0x000000041b00780c */ /* 0x000fe40003f26070 */
[----:B------:R-:W-:-:S04]  /*04c0*/  LOP3.LUT R16, R2, 0x3, RZ, 0xc0, !PT ;  /* 0x0000000302107812 */ /* 0x000fc800078ec0ff */
[----:B------:R-:W-:-:S07]  /*04d0*/  ISETP.NE.AND P0, PT, R16, RZ, PT ;  /* 0x000000ff1000720c */ /* 0x000fce0003f05270 */
[----:B------:R-:W-:Y:S06]  /*04e0*/  @!P1 BRA `(.L_x_3) ;  /* 0x00000000006c9947 */ /* 0x000fec0003800000 */
[----:B------:R-:W0:Y:S01]  /*04f0*/  LDC.64 R6, c[0x0][0x388] ;  /* 0x0000e200ff067b82 */ /* 0x000e220000000a00 */
[----:B------:R-:W1:Y:S01]  /*0500*/  LDCU.64 UR6, c[0x0][0x380] ;  /* 0x00007000ff0677ac */ /* 0x000e620008000a00 */
[----:B------:R-:W-:Y:S01]  /*0510*/  IMAD R9, R21, R3, R0 ;  /* 0x0000000315097224 */ /* 0x000fe200078e0200 */
[CC--:B------:R-:W-:Y:S02]  /*0520*/  IADD3 R5, PT, PT, R20.reuse, R21.reuse, RZ ;  /* 0x0000001514057210 */ /* 0x0c0fe40007ffe0ff */
[----:B------:R-:W-:-:S03]  /*0530*/  IADD3 R10, P1, PT, R20, R21, RZ ;  /* 0x00000015140a7210 */ /* 0x000fc60007f3e0ff */
[----:B------:R-:W2:Y:S01]  /*0540*/  LDC.64 R14, c[0x0][0x380] ;  /* 0x0000e000ff0e7b82 */ /* 0x000ea20000000a00 */
[----:B0-----:R-:W-:-:S04]  /*0550*/  IMAD.WIDE R6, R9, 0x4, R6 ;  /* 0x0000000409067825 */ /* 0x001fc800078e0206 */
[----:B------:R-:W-:Y:S02]  /*0560*/  IMAD.WIDE R8, R3, 0x4, R6 ;  /* 0x0000000403087825 */ /* 0x000fe400078e0206 */
[----:B------:R-:W3:Y:S02]  /*0570*/  LDG.E R6, desc[UR4][R6.64] ;  /* 0x0000000406067981 */ /* 0x000ee4000c1e1900 */
[----:B--2---:R-:W-:Y:S01]  /*0580*/  IMAD.WIDE.U32 R14, R5, 0x4, R14 ;  /* 0x00000004050e7825 */ /* 0x004fe200078e000e */
[----:B------:R-:W-:Y:S02]  /*0590*/  IADD3.X R5, PT, PT, RZ, RZ, RZ, P1, !PT ;  /* 0x000000ffff057210 */ /* 0x000fe40000ffe4ff */
[----:B-1----:R-:W-:-:S03]  /*05a0*/  LEA R4, P1, R10, UR6, 0x2 ;  /* 0x000000060a047c11 */ /* 0x002fc6000f8210ff */
[----:B------:R-:W3:Y:S01]  /*05b0*/  LDG.E R15, desc[UR4][R14.64] ;  /* 0x000000040e0f7981 */ /* 0x000ee2000c1e1900 */
[----:B------:R-:W-:Y:S01]  /*05c0*/  LEA.HI.X R5, R10, UR7, R5, 0x2, P1 ;  /* 0x000000070a057c11 */ /* 0x000fe200088f1405 */
[C---:B------:R-:W-:Y:S02]  /*05d0*/  IMAD.WIDE R10, R3.reuse, 0x4, R8 ;  /* 0x00000004030a7825 */ /* 0x040fe400078e0208 */
[----:B------:R-:W2:Y:S04]  /*05e0*/  LDG.E R8, desc[UR4][R8.64] ;  /* 0x0000000408087981 */ /* 0x000ea8000c1e1900 */
[----:B------:R-:W2:Y:S01]  /*05f0*/  LDG.E R17, desc[UR4][R4.64+0x4] ;  /* 0x0000040404117981 */ /* 0x000ea2000c1e1900 */
[----:B------:R-:W-:-:S03]  /*0600*/  IMAD.WIDE R12, R3, 0x4, R10 ;  /* 0x00000004030c7825 */ /* 0x000fc600078e020a */
[----:B------:R-:W4:Y:S04]  /*0610*/  LDG.E R22, desc[UR4][R10.64] ;  /* 0x000000040a167981 */ /* 0x000f28000c1e1900 */
[----:B------:R-:W4:Y:S04]  /*0620*/  LDG.E R18, desc[UR4][R4.64+0x8] ;  /* 0x0000080404127981 */ /* 0x000f28000c1e1900 */
[----:B------:R-:W5:Y:S04]  /*0630*/  LDG.E R26, desc[UR4][R4.64+0xc] ;  /* 0x00000c04041a7981 */ /* 0x000f68000c1e1900 */
[----:B------:R-:W5:Y:S01]  /*0640*/  LDG.E R12, desc[UR4][R12.64] ;  /* 0x000000040c0c7981 */ /* 0x000f62000c1e1900 */
[----:B------:R-:W-:Y:S01]  /*0650*/  IADD3 R21, PT, PT, R21, 0x4, RZ ;  /* 0x0000000415157810 */ /* 0x000fe20007ffe0ff */
[----:B---3--:R-:W-:-:S04]  /*0660*/  FFMA R24, R15, R6, R24 ;  /* 0x000000060f187223 */ /* 0x008fc80000000018 */
[----:B--2---:R-:W-:-:S04]  /*0670*/  FFMA R17, R17, R8, R24 ;  /* 0x0000000811117223 */ /* 0x004fc80000000018 */
[----:B----4-:R-:W-:-:S04]  /*0680*/  FFMA R17, R18, R22, R17 ;  /* 0x0000001612117223 */ /* 0x010fc80000000011 */
[----:B-----5:R-:W-:-:S07]  /*0690*/  FFMA R24, R26, R12, R17 ;  /* 0x0000000c1a187223 */ /* 0x020fce0000000011 */
.L_x_3:
[----:B------:R-:W-:Y:S05]  /*06a0*/  @!P0 BRA `(.L_x_0) ;  /* 0x00000000007c8947 */ /* 0x000fea0003800000 */
[----:B------:R-:W-:Y:S01]  /*06b0*/  ISETP.NE.AND P1, PT, R16, 0x1, PT ;  /* 0x000000011000780c */ /* 0x000fe20003f25270 */
[----:B------:R-:W0:Y:S01]  /*06c0*/  LDC.64 R12, c[0x0][0x380] ;  /* 0x0000e000ff0c7b82 */ /* 0x000e220000000a00 */
[----:B------:R-:W-:-:S04]  /*06d0*/  LOP3.LUT R2, R2, 0x1, RZ, 0xc0, !PT ;  /* 0x0000000102027812 */ /* 0x000fc800078ec0ff */
[----:B------:R-:W-:-:S03]  /*06e0*/  ISETP.NE.U32.AND P0, PT, R2, 0x1, PT ;  /* 0x000000010200780c */ /* 0x000fc60003f05070 */
[----:B------:R-:W1:Y:S04]  /*06f0*/  LDC.64 R10, c[0x0][0x388] ;  /* 0x0000e200ff0a7b82 */ /* 0x000e680000000a00 */
[CC--:B------:R-:W-:Y:S02]  /*0700*/  @P1 IADD3 R15, PT, PT, R20.reuse, R21.reuse, RZ ;  /* 0x00000015140f1210 */ /* 0x0c0fe40007ffe0ff */
[----:B------:R-:W-:Y:S02]  /*0710*/  @P1 IADD3 R2, P2, PT, R20, R21, RZ ;  /* 0x0000001514021210 */ /* 0x000fe40007f5e0ff */
[----:B------:R-:W2:Y:S02]  /*0720*/  @P1 LDC.64 R4, c[0x0][0x380] ;  /* 0x0000e000ff041b82 */ /* 0x000ea40000000a00 */
[----:B------:R-:W-:-:S06]  /*0730*/  @P1 IADD3.X R14, PT, PT, RZ, RZ, RZ, P2, !PT ;  /* 0x000000ffff0e1210 */ /* 0x000fcc00017fe4ff */
[----:B------:R-:W3:Y:S01]  /*0740*/  LDC.64 R6, c[0x0][0x380] ;  /* 0x0000e000ff067b82 */ /* 0x000ee20000000a00 */
[----:B0-----:R-:W-:-:S04]  /*0750*/  @P1 IMAD.WIDE.U32 R12, R15, 0x4, R12 ;  /* 0x000000040f0c1825 */ /* 0x001fc800078e000c */
[C---:B------:R-:W-:Y:S01]  /*0760*/  @P1 IMAD R15, R21.reuse, R3, R0 ;  /* 0x00000003150f1224 */ /* 0x040fe200078e0200 */
[----:B------:R-:W-:Y:S01]  /*0770*/  @P1 IADD3 R21, PT, PT, R21, 0x2, RZ ;  /* 0x0000000215151810 */ /* 0x000fe20007ffe0ff */
[----:B------:R-:W4:Y:S01]  /*0780*/  @P1 LDG.E R13, desc[UR4][R12.64] ;  /* 0x000000040c0d1981 */ /* 0x000f22000c1e1900 */
[----:B------:R-:W0:Y:S01]  /*0790*/  LDC.64 R8, c[0x0][0x388] ;  /* 0x0000e200ff087b82 */ /* 0x000e220000000a00 */
[----:B-1----:R-:W-:Y:S01]  /*07a0*/  @P1 IMAD.WIDE R10, R15, 0x4, R10 ;  /* 0x000000040f0a1825 */ /* 0x002fe200078e020a */
[----:B------:R-:W-:Y:S02]  /*07b0*/  @!P0 IADD3 R17, PT, PT, R20, R21, RZ ;  /* 0x0000001514118210 */ /* 0x000fe40007ffe0ff */
[----:B--2---:R-:W-:Y:S01]  /*07c0*/  @P1 LEA R4, P2, R2, R4, 0x2 ;  /* 0x0000000402041211 */ /* 0x004fe200078410ff */
[----:B------:R-:W-:-:S03]  /*07d0*/  @!P0 IMAD R21, R21, R3, R0 ;  /* 0x0000000315158224 */ /* 0x000fc600078e0200 */
[----:B------:R-:W-:Y:S01]  /*07e0*/  @P1 LEA.HI.X R5, R2, R5, R14, 0x2, P2 ;  /* 0x0000000502051211 */ /* 0x000fe200010f140e */
[----:B------:R-:W-:Y:S01]  /*07f0*/  @P1 IMAD.WIDE R14, R3, 0x4, R10 ;  /* 0x00000004030e1825 */ /* 0x000fe200078e020a */
[----:B------:R-:W4:Y:S03]  /*0800*/  @P1 LDG.E R2, desc[UR4][R10.64] ;  /* 0x000000040a021981 */ /* 0x000f26000c1e1900 */
[----:B---3--:R-:W-:Y:S01]  /*0810*/  @!P0 IMAD.WIDE.U32 R6, R17, 0x4, R6 ;  /* 0x0000000411068825 */ /* 0x008fe200078e0006 */
[----:B------:R-:W2:Y:S04]  /*0820*/  @P1 LDG.E R5, desc[UR4][R4.64+0x4] ;  /* 0x0000040404051981 */ /* 0x000ea8000c1e1900 */
[----:B------:R-:W2:Y:S01]  /*0830*/  @P1 LDG.E R14, desc[UR4][R14.64] ;  /* 0x000000040e0e1981 */ /* 0x000ea2000c1e1900 */
[----:B0-----:R-:W-:-:S03]  /*0840*/  @!P0 IMAD.WIDE R8, R21, 0x4, R8 ;  /* 0x0000000415088825 */ /* 0x001fc600078e0208 */
[----:B------:R-:W3:Y:S04]  /*0850*/  @!P0 LDG.E R7, desc[UR4][R6.64] ;  /* 0x0000000406078981 */ /* 0x000ee8000c1e1900 */
[----:B------:R-:W3:Y:S01]  /*0860*/  @!P0 LDG.E R8, desc[UR4][R8.64] ;  /* 0x0000000408088981 */ /* 0x000ee2000c1e1900 */
[----:B----4-:R-:W-:-:S04]  /*0870*/  @P1 FFMA R2, R13, R2, R24 ;  /* 0x000000020d021223 */ /* 0x010fc80000000018 */
[----:B--2---:R-:W-:-:S04]  /*0880*/  @P1 FFMA R24, R5, R14, R2 ;  /* 0x0000000e05181223 */ /* 0x004fc80000000002 */
[----:B---3--:R-:W-:-:S07]  /*0890*/  @!P0 FFMA R24, R7, R8, R24 ;  /* 0x0000000807188223 */ /* 0x008fce0000000018 */
.L_x_0:
[----:B------:R-:W0:Y:S01]  /*08a0*/  LDC.64 R4, c[0x0][0x390] ;  /* 0x0000e400ff047b82 */ /* 0x000e220000000a00 */
[----:B------:R-:W-:-:S04]  /*08b0*/  IMAD R3, R19, R3, R0 ;  /* 0x0000000313037224 */ /* 0x000fc800078e0200 */
[----:B0-----:R-:W-:-:S05]  /*08c0*/  IMAD.WIDE R2, R3, 0x4, R4 ;  /* 0x0000000403027825 */ /* 0x001fca00078e0204 */
[----:B------:R-:W-:Y:S01]  /*08d0*/  STG.E desc[UR4][R2.64], R24 ;  /* 0x0000001802007986 */ /* 0x000fe2000c101904 */
[----:B------:R-:W-:Y:S05]  /*08e0*/  EXIT ;  /* 0x000000000000794d */ /* 0x000fea0003800000 */
.L_x_4:
[----:B------:R-:W-:-:S00]  /*08f0*/  BRA `(.L_x_4) ;  /* 0xfffffffc00fc7947 */ /* 0x000fc0000383ffff */
[----:B------:R-:W-:-:S00]  /*0900*/  NOP ;  /* 0x0000000000007918 */ /* 0x000fc00000000000 */
[----:B------:R-:W-:-:S00]  /*0910*/  NOP ;  /* 0x0000000000007918 */ /* 0x000fc00000000000 */
[----:B------:R-:W-:-:S00]  /*0920*/  NOP ;  /* 0x0000000000007918 */ /* 0x000fc00000000000 */
[----:B------:R-:W-:-:S00]  /*0930*/  NOP ;  /* 0x0000000000007918 */ /* 0x000fc00000000000 */
[----:B------:R-:W-:-:S00]  /*0940*/  NOP ;  /* 0x0000000000007918 */ /* 0x000fc00000000000 */
[----:B------:R-:W-:-:S00]  /*0950*/  NOP ;  /* 0x0000000000007918 */ /* 0x000fc00000000000 */
[----:B------:R-:W-:-:S00]  /*0960*/  NOP ;  /* 0x0000000000007918 */ /* 0x000fc00000000000 */
[----:B------:R-:W-:-:S00]  /*0970*/  NOP ;  /* 0x0000000000007918 */ /* 0x000fc00000000000 */
.L_x_11:


//--------------------- .text._Z9int8_gemmPaS_Piiii --------------------------
	.section	.text._Z9int8_gemmPaS_Piiii,"ax",@progbits
	.align	128
        .global         _Z9int8_gemmPaS_Piiii
        .type           _Z9int8_gemmPaS_Piiii,@function
        .size           _Z9int8_gemmPaS_Piiii,(.L_x_12 - _Z9int8_gemmPaS_Piiii)
        .other          _Z9int8_gemmPaS_Piiii,@"STO_CUDA_ENTRY STV_DEFAULT"
_Z9int8_gemmPaS_Piiii:
.text._Z9int8_gemmPaS_Piiii:
        /* <DEDUP_REMOVED lines=13> */
[----:B------:R-:W0:Y:S01]  /*00d0*/  LDCU UR5, c[0x0][0x3a0] ;  /* 0x00007400ff0577ac */ /* 0x000e220008000800 */
[----:B------:R-:W-:Y:S01]  /*00e0*/  IMAD.MOV.U32 R20, RZ, RZ, RZ ;  /* 0x000000ffff147224 */ /* 0x000fe200078e00ff */
[----:B------:R-:W1:Y:S01]  /*00f0*/  LDCU.64 UR8, c[0x0][0x358] ;  /* 0x00006b00ff0877ac */ /* 0x000e620008000a00 */
[----:B0-----:R-:W-:-:S09]  /*0100*/  UISETP.GE.AND UP0, UPT, UR5, 0x1, UPT ;  /* 0x000000010500788c */ /* 0x001fd2000bf06270 */
[----:B-1----:R-:W-:Y:S05]  /*0110*/  BRA.U !UP0, `(.L_x_5) ;  /* 0x0000000908447547 */ /* 0x002fea000b800000 */
[----:B------:R-:W-:Y:S02]  /*0120*/  UISETP.GE.U32.AND UP1, UPT, UR5, 0x8, UPT ;  /* 0x000000080500788c */ /* 0x000fe4000bf26070 */
[----:B------:R-:W-:Y:S01]  /*0130*/  IMAD R23, R21, UR5, RZ ;  /* 0x0000000515177c24 */ /* 0x000fe2000f8e02ff */
[----:B------:R-:W-:Y:S01]  /*0140*/  ULOP3.LUT UR6, UR5, 0x7, URZ, 0xc0, !UPT ;  /* 0x0000000705067892 */ /* 0x000fe2000f8ec0ff */
[----:B------:R-:W-:Y:S01]  /*0150*/  IMAD.MOV.U32 R20, RZ, RZ, RZ ;  /* 0x000000ffff147224 */ /* 0x000fe200078e00ff */
[----:B------:R-:W-:Y:S02]  /*0160*/  UMOV UR4, URZ ;  /* 0x000000ff00047c82 */ /* 0x000fe40008000000 */
[----:B------:R-:W-:Y:S02]  /*0170*/  UISETP.NE.AND UP0, UPT, UR6, URZ, UPT ;  /* 0x000000ff0600728c */ /* 0x000fe4000bf05270 */
[----:B------:R-:W-:Y:S09]  /*0180*/  BRA.U !UP1, `(.L_x_6) ;  /* 0x0000000109f87547 */ /* 0x000ff2000b800000 */
[----:B------:R-:W0:Y:S01]  /*0190*/  LDCU.64 UR10, c[0x0][0x380] ;  /* 0x00007000ff0a77ac */ /* 0x000e220008000a00 */
[----:B------:R-:W-:Y:S01]  /*01a0*/  SHF.R.S32.HI R25, RZ, 0x1f, R3 ;  /* 0x0000001fff197819 */ /* 0x000fe20000011403 */
[----:B------:R-:W-:Y:S01]  /*01b0*/  IMAD.MOV.U32 R20, RZ, RZ, RZ ;  /* 0x000000ffff147224 */ /* 0x000fe200078e00ff */
[----:B------:R-:W-:Y:S01]  /*01c0*/  ULOP3.LUT UR4, UR5, 0x7ffffff8, URZ, 0xc0, !UPT ;  /* 0x7ffffff805047892 */ /* 0x000fe2000f8ec0ff */
[----:B------:R-:W-:Y:S01]  /*01d0*/  IMAD.MOV.U32 R2, RZ, RZ, R0 ;  /* 0x000000ffff027224 */ /* 0x000fe200078e0000 */
[----:B------:R-:W1:Y:S02]  /*01e0*/  LDCU.64 UR12, c[0x0][0x388] ;  /* 0x00007100ff0c77ac */ /* 0x000e640008000a00 */
[----:B------:R-:W-:Y:S01]  /*01f0*/  UIADD3 UR7, UPT, UPT, -UR4, URZ, URZ ;  /* 0x000000ff04077290 */ /* 0x000fe2000fffe1ff */
[----:B0-----:R-:W-:-:S04]  /*0200*/  IADD3 R4, P0, PT, R23, UR10, RZ ;  /* 0x0000000a17047c10 */ /* 0x001fc8000ff1e0ff */
[----:B------:R-:W-:-:S04]  /*0210*/  IADD3 R4, P1, PT, R4, 0x3, RZ ;  /* 0x0000000304047810 */ /* 0x000fc80007f3e0ff */
[----:B-1----:R-:W-:-:S09]  /*0220*/  IADD3.X R5, PT, PT, RZ, UR11, RZ, P1, P0 ;  /* 0x0000000bff057c10 */ /* 0x002fd20008fe04ff */
.L_x_7:
[C---:B------:R-:W-:Y:S01]  /*0230*/  IADD3 R12, P0, PT, R2.reuse, UR12, RZ ;  /* 0x0000000c020c7c10 */ /* 0x040fe2000ff1e0ff */
[----:B------:R-:W2:Y:S03]  /*0240*/  LDG.E.U8 R27, desc[UR8][R4.64] ;  /* 0x00000008041b7981 */ /* 0x000ea6000c1e1100 */
[----:B------:R-:W-:Y:S01]  /*0250*/  LEA.HI.X.SX32 R13, R2, UR13, 0x1, P0 ;  /* 0x0000000d020d7c11 */ /* 0x000fe200080f0eff */
[----:B------:R-:W2:Y:S01]  /*0260*/  LDG.E.U8 R22, desc[UR8][R4.64+-0x1] ;  /* 0xffffff0804167981 */ /* 0x000ea2000c1e1100 */
[----:B------:R-:W-:-:S03]  /*0270*/  IADD3 R14, P0, PT, R12, R3, RZ ;  /* 0x000000030c0e7210 */ /* 0x000fc60007f1e0ff */
[----:B------:R0:W3:Y:S02]  /*0280*/  LDG.E.U8 R24, desc[UR8][R12.64] ;  /* 0x000000080c187981 */ /* 0x0000e4000c1e1100 */
[C---:B------:R-:W-:Y:S01]  /*0290*/  IMAD.X R15, R25.reuse, 0x1, R13, P0 ;  /* 0x00000001190f7824 */ /* 0x040fe200000e060d */
[-C--:B------:R-:W-:Y:S01]  /*02a0*/  IADD3 R10, P0, PT, R14, R3.reuse, RZ ;  /* 0x000000030e0a7210 */ /* 0x080fe20007f1e0ff */
[----:B------:R-:W4:Y:S04]  /*02b0*/  LDG.E.U8 R29, desc[UR8][R4.64+-0x2] ;  /* 0xfffffe08041d7981 */ /* 0x000f28000c1e1100 */
[C---:B------:R-:W-:Y:S01]  /*02c0*/  IMAD.X R11, R25.reuse, 0x1, R15, P0 ;  /* 0x00000001190b7824 */ /* 0x040fe200000e060f */
[-C--:B------:R-:W-:Y:S01]  /*02d0*/  IADD3 R6, P0, PT, R10, R3.reuse, RZ ;  /* 0x000000030a067210 */ /* 0x080fe20007f1e0ff */
[----:B------:R-:W3:Y:S04]  /*02e0*/  LDG.E.U8 R15, desc[UR8][R14.64] ;  /* 0x000000080e0f7981 */ /* 0x000ee8000c1e1100 */
[C---:B------:R-:W-:Y:S01]  /*02f0*/  IMAD.X R7, R25.reuse, 0x1, R11, P0 ;  /* 0x0000000119077824 */ /* 0x040fe200000e060b */
[-C--:B------:R-:W-:Y:S01]  /*0300*/  IADD3 R8, P0, PT, R6, R3.reuse, RZ ;  /* 0x0000000306087210 */ /* 0x080fe20007f1e0ff */
[----:B------:R-:W5:Y:S04]  /*0310*/  LDG.E.U8 R10, desc[UR8][R10.64] ;  /* 0x000000080a0a7981 */ /* 0x000f68000c1e1100 */
[C---:B------:R-:W-:Y:S01]  /*0320*/  IMAD.X R9, R25.reuse, 0x1, R7, P0 ;  /* 0x0000000119097824 */ /* 0x040fe200000e0607 */
[-C--:B------:R-:W-:Y:S01]  /*0330*/  IADD3 R16, P0, PT, R8, R3.reuse, RZ ;  /* 0x0000000308107210 */ /* 0x080fe20007f1e0ff */
[----:B------:R-:W5:Y:S04]  /*0340*/  LDG.E.U8 R7, desc[UR8][R6.64] ;  /* 0x0000000806077981 */ /* 0x000f68000c1e1100 */
[C---:B------:R-:W-:Y:S01]  /*0350*/  IMAD.X R17, R25.reuse, 0x1, R9, P0 ;  /* 0x0000000119117824 */ /* 0x040fe200000e0609 */
[-C--:B------:R-:W-:Y:S01]  /*0360*/  IADD3 R18, P0, PT, R16, R3.reuse, RZ ;  /* 0x0000000310127210 */ /* 0x080fe20007f1e0ff */
[----:B------:R-:W4:Y:S04]  /*0370*/  LDG.E.U8 R26, desc[UR8][R4.64+-0x3] ;  /* 0xfffffd08041a7981 */ /* 0x000f28000c1e1100 */
[C---:B------:R-:W-:Y:S01]  /*0380*/  IMAD.X R19, R25.reuse, 0x1, R17, P0 ;  /* 0x0000000119137824 */ /* 0x040fe200000e0611 */
[----:B0-----:R-:W-:Y:S01]  /*0390*/  IADD3 R12, P0, PT, R18, R3, RZ ;  /* 0x00000003120c7210 */ /* 0x001fe20007f1e0ff */
[----:B------:R-:W4:Y:S04]  /*03a0*/  LDG.E.U8 R8, desc[UR8][R8.64] ;  /* 0x0000000808087981 */ /* 0x000f28000c1e1100 */
[----:B------:R-:W-:Y:S01]  /*03b0*/  IMAD.X R13, R25, 0x1, R19, P0 ;  /* 0x00000001190d7824 */ /* 0x000fe200000e0613 */
[----:B------:R-:W4:Y:S04]  /*03c0*/  LDG.E.U8 R6, desc[UR8][R4.64+0x2] ;  /* 0x0000020804067981 */ /* 0x000f28000c1e1100 */
[----:B------:R-:W4:Y:S04]  /*03d0*/  LDG.E.U8 R17, desc[UR8][R16.64] ;  /* 0x0000000810117981 */ /* 0x000f28000c1e1100 */
[----:B------:R-:W4:Y:S04]  /*03e0*/  LDG.E.U8 R9, desc[UR8][R4.64+0x1] ;  /* 0x0000010804097981 */ /* 0x000f28000c1e1100 */
[----:B------:R-:W4:Y:S04]  /*03f0*/  LDG.E.U8 R14, desc[UR8][R18.64] ;  /* 0x00000008120e7981 */ /* 0x000f28000c1e1100 */
[----:B------:R-:W4:Y:S04]  /*0400*/  LDG.E.U8 R11, desc[UR8][R4.64+0x4] ;  /* 0x00000408040b7981 */ /* 0x000f28000c1e1100 */
[----:B------:R0:W4:Y:S04]  /*0410*/  LDG.E.U8 R28, desc[UR8][R4.64+0x3] ;  /* 0x00000308041c7981 */ /* 0x000128000c1e1100 */
[----:B------:R-:W4:Y:S01]  /*0420*/  LDG.E.U8 R13, desc[UR8][R12.64] ;  /* 0x000000080c0d7981 */ /* 0x000f22000c1e1100 */
[----:B------:R-:W-:-:S04]  /*0430*/  UIADD3 UR7, UPT, UPT, UR7, 0x8, URZ ;  /* 0x0000000807077890 */ /* 0x000fc8000fffe0ff */
[----:B------:R-:W-:Y:S01]  /*0440*/  UISETP.NE.AND UP1, UPT, UR7, URZ, UPT ;  /* 0x000000ff0700728c */ /* 0x000fe2000bf25270 */
[----:B0-----:R-:W-:Y:S01]  /*0450*/  IADD3 R4, P0, PT, R4, 0x8, RZ ;  /* 0x0000000804047810 */ /* 0x001fe20007f1e0ff */
[----:B------:R-:W-:-:S04]  /*0460*/  IMAD R2, R3, 0x8, R2 ;  /* 0x0000000803027824 */ /* 0x000fc800078e0202 */
[----:B------:R-:W-:Y:S01]  /*0470*/  IMAD.X R5, RZ, RZ, R5, P0 ;  /* 0x000000ffff057224 */ /* 0x000fe200000e0605 */
[----:B--2---:R-:W-:Y:S02]  /*0480*/  PRMT R22, R22, 0x3340, R27 ;  /* 0x0000334016167816 */ /* 0x004fe4000000001b */
[----:B---3--:R-:W-:Y:S02]  /*0490*/  PRMT R24, R24, 0x3340, R15 ;  /* 0x0000334018187816 */ /* 0x008fe4000000000f */
[----:B-----5:R-:W-:Y:S02]  /*04a0*/  PRMT R7, R10, 0x3340, R7 ;  /* 0x000033400a077816 */ /* 0x020fe40000000007 */
[----:B----4-:R-:W-:Y:S02]  /*04b0*/  PRMT R29, R26, 0x3340, R29 ;  /* 0x000033401a1d7816 */ /* 0x010fe4000000001d */
[----:B------:R-:W-:Y:S02]  /*04c0*/  PRMT R7, R24, 0x5410, R7 ;  /* 0x0000541018077816 */ /* 0x000fe40000000007 */
[----:B------:R-:W-:-:S05]  /*04d0*/  PRMT R15, R29, 0x5410, R22 ;  /* 0x000054101d0f7816 */ /* 0x000fca0000000016 */
[----:B------:R-:W-:Y:S01]  /*04e0*/  IDP.4A.S8.S8 R7, R7, R15, R20 ;  /* 0x0000000f07077226 */ /* 0x000fe20000000614 */
[----:B------:R-:W-:Y:S02]  /*04f0*/  PRMT R8, R8, 0x3340, R17 ;  /* 0x0000334008087816 */ /* 0x000fe40000000011 */
[----:B------:R-:W-:Y:S02]  /*0500*/  PRMT R6, R9, 0x3340, R6 ;  /* 0x0000334009067816 */ /* 0x000fe40000000006 */
[----:B------:R-:W-:Y:S02]  /*0510*/  PRMT R11, R28, 0x3340, R11 ;  /* 0x000033401c0b7816 */ /* 0x000fe4000000000b */
[----:B------:R-:W-:Y:S02]  /*0520*/  PRMT R9, R14, 0x3340, R13 ;  /* 0x000033400e097816 */ /* 0x000fe4000000000d */
[----:B------:R-:W-:Y:S02]  /*0530*/  PRMT R6, R6, 0x5410, R11 ;  /* 0x0000541006067816 */ /* 0x000fe4000000000b */
[----:B------:R-:W-:-:S05]  /*0540*/  PRMT R8, R8, 0x5410, R9 ;  /* 0x0000541008087816 */ /* 0x000fca0000000009 */
[----:B------:R-:W-:Y:S01]  /*0550*/  IDP.4A.S8.S8 R20, R8, R6, R7 ;  /* 0x0000000608147226 */ /* 0x000fe20000000607 */
[----:B------:R-:W-:Y:S06]  /*0560*/  BRA.U UP1, `(.L_x_7) ;  /* 0xfffffffd01307547 */ /* 0x000fec000b83ffff */
.L_x_6:
[----:B------:R-:W-:Y:S05]  /*0570*/  BRA.U !UP0, `(.L_x_5) ;  /* 0x00000005082c7547 */ /* 0x000fea000b800000 */
[----:B------:R-:W-:Y:S02]  /*0580*/  UISETP.GE.U32.AND UP0, UPT, UR6, 0x4, UPT ;  /* 0x000000040600788c */ /* 0x000fe4000bf06070 */
[----:B------:R-:W-:-:S04]  /*0590*/  ULOP3.LUT UR7, UR5, 0x3, URZ, 0xc0, !UPT ;  /* 0x0000000305077892 */ /* 0x000fc8000f8ec0ff */
[----:B------:R-:W-:-:S03]  /*05a0*/  UISETP.NE.AND UP1, UPT, UR7, URZ, UPT ;  /* 0x000000ff0700728c */ /* 0x000fc6000bf25270 */
[----:B------:R-:W-:Y:S08]  /*05b0*/  BRA.U !UP0, `(.L_x_8) ;  /* 0x0000000108847547 */ /* 0x000ff0000b800000 */
[----:B------:R-:W0:Y:S01]  /*05c0*/  LDC.64 R14, c[0x0][0x388] ;  /* 0x0000e200ff0e7b82 */ /* 0x000e220000000a00 */
[----:B------:R-:W-:Y:S01]  /*05d0*/  IMAD R2, R3, UR4, R0 ;  /* 0x0000000403027c24 */ /* 0x000fe2000f8e0200 */
[----:B------:R-:W-:Y:S01]  /*05e0*/  SHF.R.S32.HI R9, RZ, 0x1f, R3 ;  /* 0x0000001fff097819 */ /* 0x000fe20000011403 */
[----:B------:R-:W-:-:S05]  /*05f0*/  VIADD R13, R23, UR4 ;  /* 0x00000004170d7c36 */ /* 0x000fca0008000000 */
[----:B------:R-:W1:Y:S01]  /*0600*/  LDC.64 R4, c[0x0][0x380] ;  /* 0x0000e000ff047b82 */ /* 0x000e620000000a00 */
[----:B0-----:R-:W-:-:S04]  /*0610*/  IADD3 R14, P0, PT, R2, R14, RZ ;  /* 0x0000000e020e7210 */ /* 0x001fc80007f1e0ff */
[----:B------:R-:W-:Y:S02]  /*0620*/  LEA.HI.X.SX32 R15, R2, R15, 0x1, P0 ;  /* 0x0000000f020f7211 */ /* 0x000fe400000f0eff */
[-C--:B------:R-:W-:Y:S02]  /*0630*/  IADD3 R10, P0, PT, R14, R3.reuse, RZ ;  /* 0x000000030e0a7210 */ /* 0x080fe40007f1e0ff */
[----:B-1----:R-:W-:Y:S01]  /*0640*/  IADD3 R12, P2, PT, R13, R4, RZ ;  /* 0x000000040d0c7210 */ /* 0x002fe20007f5e0ff */
[----:B------:R0:W2:Y:S01]  /*0650*/  LDG.E.U8 R2, desc[UR8][R14.64] ;  /* 0x000000080e027981 */ /* 0x0000a2000c1e1100 */
[----:B------:R-:W-:Y:S01]  /*0660*/  IADD3 R6, P3, PT, R10, R3, RZ ;  /* 0x000000030a067210 */ /* 0x000fe20007f7e0ff */
[----:B------:R-:W-:Y:S01]  /*0670*/  IMAD.X R11, R9, 0x1, R15, P0 ;  /* 0x00000001090b7824 */ /* 0x000fe200000e060f */
[----:B------:R-:W-:-:S03]  /*0680*/  IADD3 R4, P0, P1, R4, UR4, R23 ;  /* 0x0000000404047c10 */ /* 0x000fc6000f91e017 */
[C---:B------:R-:W-:Y:S01]  /*0690*/  IMAD.X R7, R9.reuse, 0x1, R11, P3 ;  /* 0x0000000109077824 */ /* 0x040fe200018e060b */
[----:B------:R-:W-:Y:S01]  /*06a0*/  IADD3 R8, P3, PT, R6, R3, RZ ;  /* 0x0000000306087210 */ /* 0x000fe20007f7e0ff */
[----:B------:R-:W-:Y:S01]  /*06b0*/  IMAD.X R13, RZ, RZ, R5, P2 ;  /* 0x000000ffff0d7224 */ /* 0x000fe200010e0605 */
[----:B------:R-:W-:Y:S01]  /*06c0*/  IADD3.X R5, PT, PT, RZ, R5, RZ, P0, P1 ;  /* 0x00000005ff057210 */ /* 0x000fe200007e24ff */
[----:B------:R-:W3:Y:S02]  /*06d0*/  LDG.E.U8 R10, desc[UR8][R10.64] ;  /* 0x000000080a0a7981 */ /* 0x000ee4000c1e1100 */
[----:B------:R-:W-:Y:S02]  /*06e0*/  IMAD.X R9, R9, 0x1, R7, P3 ;  /* 0x0000000109097824 */ /* 0x000fe400018e0607 */
[----:B------:R-:W3:Y:S04]  /*06f0*/  LDG.E.U8 R7, desc[UR8][R6.64] ;  /* 0x0000000806077981 */ /* 0x000ee8000c1e1100 */
[----:B------:R-:W0:Y:S04]  /*0700*/  LDG.E.U8 R12, desc[UR8][R12.64] ;  /* 0x000000080c0c7981 */ /* 0x000e28000c1e1100 */
[----:B------:R-:W0:Y:S04]  /*0710*/  LDG.E.U8 R15, desc[UR8][R4.64+0x3] ;  /* 0x00000308040f7981 */ /* 0x000e28000c1e1100 */
[----:B------:R-:W4:Y:S04]  /*0720*/  LDG.E.U8 R14, desc[UR8][R4.64+0x2] ;  /* 0x00000208040e7981 */ /* 0x000f28000c1e1100 */
[----:B------:R-:W4:Y:S04]  /*0730*/  LDG.E.U8 R17, desc[UR8][R4.64+0x1] ;  /* 0x0000010804117981 */ /* 0x000f28000c1e1100 */
[----:B------:R-:W2:Y:S01]  /*0740*/  LDG.E.U8 R9, desc[UR8][R8.64] ;  /* 0x0000000808097981 */ /* 0x000ea2000c1e1100 */
[----:B------:R-:W-:Y:S01]  /*0750*/  UIADD3 UR4, UPT, UPT, UR4, 0x4, URZ ;  /* 0x0000000404047890 */ /* 0x000fe2000fffe0ff */
[----:B---3--:R-:W-:-:S02]  /*0760*/  PRMT R10, R10, 0x3340, R7 ;  /* 0x000033400a0a7816 */ /* 0x008fc40000000007 */
[----:B0-----:R-:W-:Y:S02]  /*0770*/  PRMT R15, R15, 0x3340, R12 ;  /* 0x000033400f0f7816 */ /* 0x001fe4000000000c */
[----:B----4-:R-:W-:Y:S02]  /*0780*/  PRMT R14, R17, 0x3340, R14 ;  /* 0x00003340110e7816 */ /* 0x010fe4000000000e */
[----:B--2---:R-:W-:Y:S02]  /*0790*/  PRMT R11, R9, 0x3340, R2 ;  /* 0x00003340090b7816 */ /* 0x004fe40000000002 */
[----:B------:R-:W-:Y:S02]  /*07a0*/  PRMT R14, R14, 0x5410, R15 ;  /* 0x000054100e0e7816 */ /* 0x000fe4000000000f */
[----:B------:R-:W-:-:S05]  /*07b0*/  PRMT R11, R10, 0x5410, R11 ;  /* 0x000054100a0b7816 */ /* 0x000fca000000000b */
[----:B------:R-:W-:-:S07]  /*07c0*/  IDP.4A.S8.S8 R20, R11, R14, R20 ;  /* 0x0000000e0b147226 */ /* 0x000fce0000000614 */
.L_x_8:
[----:B------:R-:W-:Y:S05]  /*07d0*/  BRA.U !UP1, `(.L_x_5) ;  /* 0x0000000109947547 */ /* 0x000fea000b800000 */
[----:B------:R-:W-:Y:S02]  /*07e0*/  UISETP.NE.AND UP0, UPT, UR7, 0x1, UPT ;  /* 0x000000010700788c */ /* 0x000fe4000bf05270 */
[----:B------:R-:W-:-:S04]  /*07f0*/  ULOP3.LUT UR5, UR5, 0x1, URZ, 0xc0, !UPT ;  /* 0x0000000105057892 */ /* 0x000fc8000f8ec0ff */
[----:B------:R-:W-:-:S03]  /*0800*/  UISETP.NE.U32.AND UP1, UPT, UR5, 0x1, UPT ;  /* 0x000000010500788c */ /* 0x000fc6000bf25070 */
[----:B------:R-:W-:Y:S08]  /*0810*/  BRA.U !UP0, `(.L_x_9) ;  /* 0x0000000108587547 */ /* 0x000ff0000b800000 */
[----:B------:R-:W0:Y:S01]  /*0820*/  LDC.64 R4, c[0x0][0x380] ;  /* 0x0000e000ff047b82 */ /* 0x000e220000000a00 */
[----:B------:R-:W-:Y:S02]  /*0830*/  VIADD R11, R23, UR4 ;  /* 0x00000004170b7c36 */ /* 0x000fe40008000000 */
[----:B------:R-:W-:-:S05]  /*0840*/  IMAD R2, R3, UR4, R0 ;  /* 0x0000000403027c24 */ /* 0x000fca000f8e0200 */
[----:B------:R-:W1:Y:S01]  /*0850*/  LDC.64 R6, c[0x0][0x388] ;  /* 0x0000e200ff067b82 */ /* 0x000e620000000a00 */
[----:B0-----:R-:W-:Y:S02]  /*0860*/  IADD3 R10, P0, PT, R11, R4, RZ ;  /* 0x000000040b0a7210 */ /* 0x001fe40007f1e0ff */
[----:B------:R-:W-:-:S03]  /*0870*/  IADD3 R4, P2, P3, R4, UR4, R23 ;  /* 0x0000000404047c10 */ /* 0x000fc6000fb5e017 */
[----:B------:R-:W-:Y:S01]  /*0880*/  IMAD.X R11, RZ, RZ, R5, P0 ;  /* 0x000000ffff0b7224 */ /* 0x000fe200000e0605 */
[----:B------:R-:W-:Y:S02]  /*0890*/  IADD3.X R5, PT, PT, RZ, R5, RZ, P2, P3 ;  /* 0x00000005ff057210 */ /* 0x000fe400017e64ff */
[----:B-1----:R-:W-:-:S04]  /*08a0*/  IADD3 R6, P1, PT, R2, R6, RZ ;  /* 0x0000000602067210 */ /* 0x002fc80007f3e0ff */
[----:B------:R-:W-:Y:S01]  /*08b0*/  LEA.HI.X.SX32 R7, R2, R7, 0x1, P1 ;  /* 0x0000000702077211 */ /* 0x000fe200008f0eff */
[----:B------:R-:W2:Y:S01]  /*08c0*/  LDG.E.U8 R5, desc[UR8][R4.64+0x1] ;  /* 0x0000010804057981 */ /* 0x000ea2000c1e1100 */
[----:B------:R-:W-:-:S03]  /*08d0*/  IADD3 R8, P0, PT, R6, R3, RZ ;  /* 0x0000000306087210 */ /* 0x000fc60007f1e0ff */
[----:B------:R-:W2:Y:S01]  /*08e0*/  LDG.E.U8 R2, desc[UR8][R10.64] ;  /* 0x000000080a027981 */ /* 0x000ea2000c1e1100 */
[----:B------:R-:W-:-:S03]  /*08f0*/  LEA.HI.X.SX32 R9, R3, R7, 0x1, P0 ;  /* 0x0000000703097211 */ /* 0x000fc600000f0eff */
[----:B------:R-:W3:Y:S04]  /*0900*/  LDG.E.S8 R6, desc[UR8][R6.64] ;  /* 0x0000000806067981 */ /* 0x000ee8000c1e1300 */
[----:B------:R-:W3:Y:S01]  /*0910*/  LDG.E.S8 R9, desc[UR8][R8.64] ;  /* 0x0000000808097981 */ /* 0x000ee2000c1e1300 */
[----:B------:R-:W-:Y:S01]  /*0920*/  PRMT R13, R0, 0x3340, R0 ;  /* 0x00003340000d7816 */ /* 0x000fe20000000000 */
[----:B------:R-:W-:Y:S01]  /*0930*/  UIADD3 UR4, UPT, UPT, UR4, 0x2, URZ ;  /* 0x0000000204047890 */ /* 0x000fe2000fffe0ff */
[----:B--2---:R-:W-:-:S04]  /*0940*/  PRMT R2, R5, 0x3340, R2 ;  /* 0x0000334005027816 */ /* 0x004fc80000000002 */
[----:B------:R-:W-:Y:S02]  /*0950*/  PRMT R2, R2, 0x5410, R13 ;  /* 0x0000541002027816 */ /* 0x000fe4000000000d */
[----:B---3--:R-:W-:-:S05]  /*0960*/  PRMT R9, R9, 0x5410, R6 ;  /* 0x0000541009097816 */ /* 0x008fca0000000006 */
[----:B------:R-:W-:-:S07]  /*0970*/  IDP.2A.LO.S16.S8 R20, R9, R2, R20 ;  /* 0x0000000209147226 */ /* 0x000fce0000001614 */
.L_x_9:
[----:B------:R-:W-:Y:S05]  /*0980*/  BRA.U UP1, `(.L_x_5) ;  /* 0x0000000101287547 */ /* 0x000fea000b800000 */
[----:B------:R-:W0:Y:S01]  /*0990*/  LDCU.128 UR12, c[0x0][0x380] ;  /* 0x00007000ff0c77ac */ /* 0x000e220008000c00 */
[----:B------:R-:W-:Y:S02]  /*09a0*/  VIADD R4, R23, UR4 ;  /* 0x0000000417047c36 */ /* 0x000fe40008000000 */
[----:B------:R-:W-:-:S03]  /*09b0*/  IMAD R2, R3, UR4, R0 ;  /* 0x0000000403027c24 */ /* 0x000fc6000f8e0200 */
[----:B0-----:R-:W-:Y:S02]  /*09c0*/  IADD3 R4, P0, PT, R4, UR12, RZ ;  /* 0x0000000c04047c10 */ /* 0x001fe4000ff1e0ff */
[----:B------:R-:W-:-:S03]  /*09d0*/  IADD3 R6, P1, PT, R2, UR14, RZ ;  /* 0x0000000e02067c10 */ /* 0x000fc6000ff3e0ff */
[----:B------:R-:W-:Y:S01]  /*09e0*/  IMAD.X R5, RZ, RZ, UR13, P0 ;  /* 0x0000000dff057e24 */ /* 0x000fe200080e06ff */
[----:B------:R-:W-:-:S05]  /*09f0*/  LEA.HI.X.SX32 R7, R2, UR15, 0x1, P1 ;  /* 0x0000000f02077c11 */ /* 0x000fca00088f0eff */
[----:B------:R-:W2:Y:S04]  /*0a00*/  LDG.E.S8 R5, desc[UR8][R4.64] ;  /* 0x0000000804057981 */ /* 0x000ea8000c1e1300 */
[----:B------:R-:W2:Y:S02]  /*0a10*/  LDG.E.S8 R6, desc[UR8][R6.64] ;  /* 0x0000000806067981 */ /* 0x000ea4000c1e1300 */
[----:B--2---:R-:W-:-:S07]  /*0a20*/  IMAD R20, R5, R6, R20 ;  /* 0x0000000605147224 */ /* 0x004fce00078e0214 */
.L_x_5:
[----:B------:R-:W0:Y:S01]  /*0a30*/  LDC.64 R4, c[0x0][0x390] ;  /* 0x0000e400ff047b82 */ /* 0x000e220000000a00 */
[----:B------:R-:W-:-:S04]  /*0a40*/  IMAD R3, R21, R3, R0 ;  /* 0x0000000315037224 */ /* 0x000fc800078e0200 */
[----:B0-----:R-:W-:-:S05]  /*0a50*/  IMAD.WIDE R2, R3, 0x4, R4 ;  /* 0x0000000403027825 */ /* 0x001fca00078e0204 */
[----:B------:R-:W-:Y:S01]  /*0a60*/  STG.E desc[UR8][R2.64], R20 ;  /* 0x0000001402007986 */ /* 0x000fe2000c101908 */
[----:B------:R-:W-:Y:S05]  /*0a70*/  EXIT ;  /* 0x000000000000794d */ /* 0x000fea0003800000 */
.L_x_10:
        /* <DEDUP_REMOVED lines=16> */
.L_x_12:


//--------------------- .nv.shared.reserved.0     --------------------------
	.section	.nv.shared.reserved.0,"aw",@nobits
	.weak		__nv_reservedSMEM_offset_0_alias
	.size		__nv_reservedSMEM_offset_0_alias, 0, 64
	.other		__nv_reservedSMEM_offset_0_alias,@"STO_CUDA_RESERVED_SHARED STV_DEFAULT"
__nv_reservedSMEM_offset_0_alias:
	.zero		0
	.zero		64


//--------------------- .nv.constant0._Z9fp32_gemmPfS_S_iii --------------------------
	.section	.nv.constant0._Z9fp32_gemmPfS_S_iii,"a",@progbits
	.sectionflags	@""
	.align	4
.nv.constant0._Z9fp32_gemmPfS_S_iii:
	.zero		932


//--------------------- .nv.constant0._Z9int8_gemmPaS_Piiii --------------------------
	.section	.nv.constant0._Z9int8_gemmPaS_Piiii,"a",@progbits
	.sectionflags	@""
	.align	4
.nv.constant0._Z9int8_gemmPaS_Piiii:
	.zero		932


//--------------------- SYMBOLS --------------------------

	.type		.nv.reservedSmem.offset0,@object
	.size		.nv.reservedSmem.offset0,0x4
